	.headerflags	@"EF_CUDA_TEXMODE_UNIFIED EF_CUDA_64BIT_ADDRESS EF_CUDA_ACCELERATORS EF_CUDA_SM90 EF_CUDA_VIRTUAL_SM(EF_CUDA_SM90)"
	.elftype	@"ET_EXEC"


//--------------------- .nv.info                  --------------------------
	.section	.nv.info,"",@"SHT_CUDA_INFO"
	.align	4


	//----- nvinfo : EIATTR_REGCOUNT
	.align		4
        /*0000*/ 	.byte	0x04, 0x2f
        /*0002*/ 	.short	(.L_3 - .L_2)
	.align		4
.L_2:
        /*0004*/ 	.word	index@(triton_poi_fused__native_batch_norm_legit_no_training_add_relu_26)
        /*0008*/ 	.word	0x0000002b


	//----- nvinfo : EIATTR_MIN_STACK_SIZE
	.align		4
.L_3:
        /*000c*/ 	.byte	0x04, 0x12
        /*000e*/ 	.short	(.L_5 - .L_4)
	.align		4
.L_4:
        /*0010*/ 	.word	index@(triton_poi_fused__native_batch_norm_legit_no_training_add_relu_26)
        /*0014*/ 	.word	0x00000000


	//----- nvinfo : EIATTR_FRAME_SIZE
	.align		4
.L_5:
        /*0018*/ 	.byte	0x04, 0x11
        /*001a*/ 	.short	(.L_7 - .L_6)
	.align		4
.L_6:
        /*001c*/ 	.word	index@(triton_poi_fused__native_batch_norm_legit_no_training_add_relu_26)
        /*0020*/ 	.word	0x00000000


	//----- nvinfo : EIATTR_MIN_STACK_SIZE
	.align		4
.L_7:
        /*0024*/ 	.byte	0x04, 0x12
        /*0026*/ 	.short	(.L_9 - .L_8)
	.align		4
.L_8:
        /*0028*/ 	.word	index@(triton_poi_fused__native_batch_norm_legit_no_training_add_relu_26)
        /*002c*/ 	.word	0x00000000
.L_9:


//--------------------- .nv.info.triton_poi_fused__native_batch_norm_legit_no_training_add_relu_26 --------------------------
	.section	.nv.info.triton_poi_fused__native_batch_norm_legit_no_training_add_relu_26,"",@"SHT_CUDA_INFO"
	.sectionflags	@""
	.align	4


	//----- nvinfo : EIATTR_CUDA_API_VERSION
	.align		4
        /*0000*/ 	.byte	0x04, 0x37
        /*0002*/ 	.short	(.L_11 - .L_10)
.L_10:
        /*0004*/ 	.word	0x0000007c


	//----- nvinfo : EIATTR_KPARAM_INFO
	.align		4
.L_11:
        /*0008*/ 	.byte	0x04, 0x17
        /*000a*/ 	.short	(.L_13 - .L_12)
.L_12:
        /*000c*/ 	.word	0x00000000
        /*0010*/ 	.short	0x0009
        /*0012*/ 	.short	0x0044
        /*0014*/ 	.byte	0x00, 0xf0, 0x11, 0x00


	//----- nvinfo : EIATTR_KPARAM_INFO
	.align		4
.L_13:
        /*0018*/ 	.byte	0x04, 0x17
        /*001a*/ 	.short	(.L_15 - .L_14)
.L_14:
        /*001c*/ 	.word	0x00000000
        /*0020*/ 	.short	0x0008
        /*0022*/ 	.short	0x0040
        /*0024*/ 	.byte	0x00, 0xf0, 0x11, 0x00


	//----- nvinfo : EIATTR_KPARAM_INFO
	.align		4
.L_15:
        /*0028*/ 	.byte	0x04, 0x17
        /*002a*/ 	.short	(.L_17 - .L_16)
.L_16:
        /*002c*/ 	.word	0x00000000
        /*0030*/ 	.short	0x0007
        /*0032*/ 	.short	0x0038
        /*0034*/ 	.byte	0x00, 0xf4, 0x21, 0x00


	//----- nvinfo : EIATTR_KPARAM_INFO
	.align		4
.L_17:
        /*0038*/ 	.byte	0x04, 0x17
        /*003a*/ 	.short	(.L_19 - .L_18)
.L_18:
        /*003c*/ 	.word	0x00000000
        /*0040*/ 	.short	0x0006
        /*0042*/ 	.short	0x0030
        /*0044*/ 	.byte	0x00, 0xf4, 0x21, 0x00


	//----- nvinfo : EIATTR_KPARAM_INFO
	.align		4
.L_19:
        /*0048*/ 	.byte	0x04, 0x17
        /*004a*/ 	.short	(.L_21 - .L_20)
.L_20:
        /*004c*/ 	.word	0x00000000
        /*0050*/ 	.short	0x0005
        /*0052*/ 	.short	0x0028
        /*0054*/ 	.byte	0x00, 0xf4, 0x21, 0x00


	//----- nvinfo : EIATTR_KPARAM_INFO
	.align		4
.L_21:
        /*0058*/ 	.byte	0x04, 0x17
        /*005a*/ 	.short	(.L_23 - .L_22)
.L_22:
        /*005c*/ 	.word	0x00000000
        /*0060*/ 	.short	0x0004
        /*0062*/ 	.short	0x0020
        /*0064*/ 	.byte	0x00, 0xf4, 0x21, 0x00


	//----- nvinfo : EIATTR_KPARAM_INFO
	.align		4
.L_23:
        /*0068*/ 	.byte	0x04, 0x17
        /*006a*/ 	.short	(.L_25 - .L_24)
.L_24:
        /*006c*/ 	.word	0x00000000
        /*0070*/ 	.short	0x0003
        /*0072*/ 	.short	0x0018
        /*0074*/ 	.byte	0x00, 0xf4, 0x21, 0x00


	//----- nvinfo : EIATTR_KPARAM_INFO
	.align		4
.L_25:
        /*0078*/ 	.byte	0x04, 0x17
        /*007a*/ 	.short	(.L_27 - .L_26)
.L_26:
        /*007c*/ 	.word	0x00000000
        /*0080*/ 	.short	0x0002
        /*0082*/ 	.short	0x0010
        /*0084*/ 	.byte	0x00, 0xf4, 0x21, 0x00


	//----- nvinfo : EIATTR_KPARAM_INFO
	.align		4
.L_27:
        /*0088*/ 	.byte	0x04, 0x17
        /*008a*/ 	.short	(.L_29 - .L_28)
.L_28:
        /*008c*/ 	.word	0x00000000
        /*0090*/ 	.short	0x0001
        /*0092*/ 	.short	0x0008
        /*0094*/ 	.byte	0x00, 0xf4, 0x21, 0x00


	//----- nvinfo : EIATTR_KPARAM_INFO
	.align		4
.L_29:
        /*0098*/ 	.byte	0x04, 0x17
        /*009a*/ 	.short	(.L_31 - .L_30)
.L_30:
        /*009c*/ 	.word	0x00000000
        /*00a0*/ 	.short	0x0000
        /*00a2*/ 	.short	0x0000
        /*00a4*/ 	.byte	0x00, 0xf4, 0x21, 0x00


	//----- nvinfo : EIATTR_SPARSE_MMA_MASK
	.align		4
.L_31:
        /*00a8*/ 	.byte	0x03, 0x50
        /*00aa*/ 	.short	0x0000


	//----- nvinfo : EIATTR_MAXREG_COUNT
	.align		4
        /*00ac*/ 	.byte	0x03, 0x1b
        /*00ae*/ 	.short	0x00ff


	//----- nvinfo : EIATTR_EXIT_INSTR_OFFSETS
	.align		4
        /*00b0*/ 	.byte	0x04, 0x1c
        /*00b2*/ 	.short	(.L_33 - .L_32)


	//   ....[0]....
.L_32:
        /*00b4*/ 	.word	0x000018a0


	//   ....[1]....
        /*00b8*/ 	.word	0x000018e0


	//----- nvinfo : EIATTR_REQNTID
	.align		4
.L_33:
        /*00bc*/ 	.byte	0x04, 0x10
        /*00be*/ 	.short	(.L_35 - .L_34)
.L_34:
        /*00c0*/ 	.word	0x00000100
        /*00c4*/ 	.word	0x00000001
        /*00c8*/ 	.word	0x00000001


	//----- nvinfo : EIATTR_CBANK_PARAM_SIZE
	.align		4
.L_35:
        /*00cc*/ 	.byte	0x03, 0x19
        /*00ce*/ 	.short	0x0048


	//----- nvinfo : EIATTR_PARAM_CBANK
	.align		4
        /*00d0*/ 	.byte	0x04, 0x0a
        /*00d2*/ 	.short	(.L_37 - .L_36)
	.align		4
.L_36:
        /*00d4*/ 	.word	index@(.nv.constant0.triton_poi_fused__native_batch_norm_legit_no_training_add_relu_26)
        /*00d8*/ 	.short	0x0210
        /*00da*/ 	.short	0x0048


	//----- nvinfo : EIATTR_SW_WAR
	.align		4
.L_37:
        /*00dc*/ 	.byte	0x04, 0x36
        /*00de*/ 	.short	(.L_39 - .L_38)
.L_38:
        /*00e0*/ 	.word	0x00000008
.L_39:


//--------------------- .nv.callgraph             --------------------------
	.section	.nv.callgraph,"",@"SHT_CUDA_CALLGRAPH"
	.align	4
	.sectionentsize	8
	.align		4
        /*0000*/ 	.word	0x00000000
	.align		4
        /*0004*/ 	.word	0xffffffff
	.align		4
        /*0008*/ 	.word	0x00000000
	.align		4
        /*000c*/ 	.word	0xfffffffe
	.align		4
        /*0010*/ 	.word	0x00000000
	.align		4
        /*0014*/ 	.word	0xfffffffd
	.align		4
        /*0018*/ 	.word	0x00000000
	.align		4
        /*001c*/ 	.word	0xfffffffc


//--------------------- .nv.constant4             --------------------------
	.section	.nv.constant4,"a",@progbits
	.align	8
	.align		8
.nv.constant4:
        /*0000*/ 	.dword	_$_str
	.align		8
        /*0008*/ 	.dword	_$_str_$_2


//--------------------- .text.triton_poi_fused__native_batch_norm_legit_no_training_add_relu_26 --------------------------
	.section	.text.triton_poi_fused__native_batch_norm_legit_no_training_add_relu_26,"ax",@progbits
	.sectionflags	@"SHF_BARRIERS=1"
	.align	128
        .global         triton_poi_fused__native_batch_norm_legit_no_training_add_relu_26
        .type           triton_poi_fused__native_batch_norm_legit_no_training_add_relu_26,@function
        .size           triton_poi_fused__native_batch_norm_legit_no_training_add_relu_26,(.L_x_1 - triton_poi_fused__native_batch_norm_legit_no_training_add_relu_26)
        .other          triton_poi_fused__native_batch_norm_legit_no_training_add_relu_26,@"STO_CUDA_ENTRY STV_DEFAULT"
triton_poi_fused__native_batch_norm_legit_no_training_add_relu_26:
.text.triton_poi_fused__native_batch_norm_legit_no_training_add_relu_26:
[----:B------:R-:W0:Y:S01]  /*0000*/  LDC R1, c[0x0][0x28] ;  /* 0x00000a00ff017b82 */ /* 0x000e220000000800 */
[----:B------:R-:W1:Y:S07]  /*0010*/  S2R R0, SR_CTAID.Y ;  /* 0x0000000000007919 */ /* 0x000e6e0000002600 */
[----:B------:R-:W2:Y:S01]  /*0020*/  LDC.64 R24, c[0x0][0x210] ;  /* 0x00008400ff187b82 */ /* 0x000ea20000000a00 */
[----:B------:R-:W-:Y:S02]  /*0030*/  CS2R R8, SRZ ;  /* 0x0000000000087805 */ /* 0x000fe4000001ff00 */
[----:B------:R-:W-:Y:S01]  /*0040*/  CS2R R10, SRZ ;  /* 0x00000000000a7805 */ /* 0x000fe2000001ff00 */
[----:B------:R-:W3:Y:S01]  /*0050*/  S2R R26, SR_TID.X ;  /* 0x00000000001a7919 */ /* 0x000ee20000002100 */
[----:B------:R-:W4:Y:S01]  /*0060*/  S2R R32, SR_CTAID.X ;  /* 0x0000000000207919 */ /* 0x000f220000002500 */
[----:B------:R-:W-:Y:S01]  /*0070*/  CS2R R6, SRZ ;  /* 0x0000000000067805 */ /* 0x000fe2000001ff00 */
[----:B------:R-:W-:Y:S01]  /*0080*/  ULDC.64 UR6, c[0x0][0x208] ;  /* 0x0000820000067ab9 */ /* 0x000fe20000000a00 */
[----:B------:R-:W5:Y:S08]  /*0090*/  LDC.64 R20, c[0x0][0x218] ;  /* 0x00008600ff147b82 */ /* 0x000f700000000a00 */
[----:B------:R-:W2:Y:S01]  /*00a0*/  LDC.64 R38, c[0x0][0x228] ;  /* 0x00008a00ff267b82 */ /* 0x000ea20000000a00 */
[----:B-1----:R-:W-:Y:S01]  /*00b0*/  IMAD.SHL.U32 R33, R0, 0x10, RZ ;  /* 0x0000001000217824 */ /* 0x002fe200078e00ff */
[----:B------:R-:W-:Y:S01]  /*00c0*/  SHF.R.S32.HI R34, RZ, 0x1b, R0 ;  /* 0x0000001bff227819 */ /* 0x000fe20000011400 */
[C---:B---3--:R-:W-:Y:S01]  /*00d0*/  IMAD.SHL.U32 R27, R26.reuse, 0x4, RZ ;  /* 0x000000041a1b7824 */ /* 0x048fe200078e00ff */
[----:B------:R-:W-:-:S02]  /*00e0*/  LOP3.LUT R2, R26, 0xc0, RZ, 0xc0, !PT ;  /* 0x000000c01a027812 */ /* 0x000fc400078ec0ff */
[----:B------:R-:W-:Y:S02]  /*00f0*/  SHF.R.U32.HI R0, RZ, 0x2, R26 ;  /* 0x00000002ff007819 */ /* 0x000fe4000001161a */
[----:B------:R-:W-:Y:S02]  /*0100*/  SGXT R34, R34, 0x1 ;  /* 0x000000012222781a */ /* 0x000fe40000000200 */
[----:B------:R-:W-:Y:S02]  /*0110*/  LOP3.LUT R35, R33, 0xc, R27, 0xf8, !PT ;  /* 0x0000000c21237812 */ /* 0x000fe400078ef81b */
[----:B------:R-:W-:Y:S02]  /*0120*/  SHF.R.U32.HI R3, RZ, 0x2, R2 ;  /* 0x00000002ff037819 */ /* 0x000fe40000011602 */
[----:B------:R-:W-:Y:S02]  /*0130*/  SGXT.U32 R0, R0, 0x4 ;  /* 0x000000040000781a */ /* 0x000fe40000000000 */
[----:B------:R-:W-:-:S02]  /*0140*/  LEA.HI R2, R34, R35, RZ, 0x8 ;  /* 0x0000002322027211 */ /* 0x000fc400078f40ff */
[----:B------:R-:W-:Y:S02]  /*0150*/  LOP3.LUT R3, R3, R0, RZ, 0xfc, !PT ;  /* 0x0000000003037212 */ /* 0x000fe400078efcff */
[C---:B------:R-:W-:Y:S01]  /*0160*/  LOP3.LUT R0, R2.reuse, 0xffffff00, RZ, 0xc0, !PT ;  /* 0xffffff0002007812 */ /* 0x040fe200078ec0ff */
[----:B------:R-:W-:Y:S02]  /*0170*/  IMAD.SHL.U32 R4, R2, 0x100, RZ ;  /* 0x0000010002047824 */ /* 0x000fe400078e00ff */
[----:B----4-:R-:W-:Y:S01]  /*0180*/  IMAD.SHL.U32 R2, R32, 0x100, RZ ;  /* 0x0000010020027824 */ /* 0x010fe200078e00ff */
[----:B------:R-:W-:Y:S02]  /*0190*/  IADD3 R35, R35, -R0, RZ ;  /* 0x8000000023237210 */ /* 0x000fe40007ffe0ff */
[----:B------:R-:W-:Y:S02]  /*01a0*/  LOP3.LUT R0, R4, 0xffff0000, RZ, 0xc0, !PT ;  /* 0xffff000004007812 */ /* 0x000fe400078ec0ff */
[----:B------:R-:W-:-:S02]  /*01b0*/  LOP3.LUT R5, R2, R3, RZ, 0xfc, !PT ;  /* 0x0000000302057212 */ /* 0x000fc400078efcff */
[----:B------:R-:W-:Y:S01]  /*01c0*/  LOP3.LUT R13, R2, 0x40, R3, 0xfe, !PT ;  /* 0x00000040020d7812 */ /* 0x000fe200078efe03 */
[----:B------:R-:W-:Y:S01]  /*01d0*/  IMAD.IADD R0, R35, 0x1, R0 ;  /* 0x0000000123007824 */ /* 0x000fe200078e0200 */
[----:B------:R-:W-:Y:S02]  /*01e0*/  ISETP.GE.AND P3, PT, R5, 0x100, PT ;  /* 0x000001000500780c */ /* 0x000fe40003f66270 */
[----:B------:R-:W-:Y:S01]  /*01f0*/  ISETP.GE.AND P2, PT, R13, 0x100, PT ;  /* 0x000001000d00780c */ /* 0x000fe20003f46270 */
[--C-:B------:R-:W-:Y:S01]  /*0200*/  IMAD R28, R5, 0x100, R0.reuse ;  /* 0x00000100051c7824 */ /* 0x100fe200078e0200 */
[----:B------:R-:W-:Y:S02]  /*0210*/  LOP3.LUT R17, R2, 0x80, R3, 0xfe, !PT ;  /* 0x0000008002117812 */ /* 0x000fe400078efe03 */
[----:B------:R-:W-:Y:S01]  /*0220*/  LOP3.LUT R19, R2, 0xc0, R3, 0xfe, !PT ;  /* 0x000000c002137812 */ /* 0x000fe200078efe03 */
[----:B------:R-:W-:Y:S01]  /*0230*/  IMAD R3, R13, 0x100, R0 ;  /* 0x000001000d037824 */ /* 0x000fe200078e0200 */
[----:B------:R-:W-:Y:S01]  /*0240*/  ISETP.GE.AND P1, PT, R17, 0x100, PT ;  /* 0x000001001100780c */ /* 0x000fe20003f26270 */
[----:B--2---:R-:W-:Y:S01]  /*0250*/  IMAD.WIDE R14, R28, 0x4, R24 ;  /* 0x000000041c0e7825 */ /* 0x004fe200078e0218 */
[----:B------:R-:W-:-:S02]  /*0260*/  SHF.R.U32.HI R26, RZ, 0x6, R26 ;  /* 0x00000006ff1a7819 */ /* 0x000fc4000001161a */
[----:B------:R-:W-:Y:S01]  /*0270*/  CS2R R4, SRZ ;  /* 0x0000000000047805 */ /* 0x000fe2000001ff00 */
[----:B------:R-:W-:Y:S01]  /*0280*/  IMAD.WIDE R30, R3, 0x4, R24 ;  /* 0x00000004031e7825 */ /* 0x000fe200078e0218 */
[----:B------:R-:W-:Y:S01]  /*0290*/  SGXT.U32 R26, R26, 0x2 ;  /* 0x000000021a1a781a */ /* 0x000fe20000000000 */
[----:B------:R1:W2:Y:S01]  /*02a0*/  @!P3 LDG.E.EL.128 R8, desc[UR6][R14.64] ;  /* 0x000000060e08b981 */ /* 0x0002a2000c2e1d00 */
[----:B------:R-:W-:Y:S01]  /*02b0*/  CS2R R12, SRZ ;  /* 0x00000000000c7805 */ /* 0x000fe2000001ff00 */
[----:B------:R-:W-:Y:S01]  /*02c0*/  IMAD R2, R17, 0x100, R0 ;  /* 0x0000010011027824 */ /* 0x000fe200078e0200 */
[C---:B------:R-:W-:Y:S01]  /*02d0*/  ISETP.GE.AND P0, PT, R19.reuse, 0x100, PT ;  /* 0x000001001300780c */ /* 0x040fe20003f06270 */
[----:B------:R3:W4:Y:S01]  /*02e0*/  @!P2 LDG.E.EL.128 R4, desc[UR6][R30.64] ;  /* 0x000000061e04a981 */ /* 0x000722000c2e1d00 */
[----:B------:R-:W-:Y:S01]  /*02f0*/  LEA R0, R19, R0, 0x8 ;  /* 0x0000000013007211 */ /* 0x000fe200078e40ff */
[----:B------:R-:W-:Y:S01]  /*0300*/  IMAD.WIDE R16, R2, 0x4, R24 ;  /* 0x0000000402107825 */ /* 0x000fe200078e0218 */
[----:B------:R-:W-:-:S02]  /*0310*/  LOP3.LUT R37, R27, 0xfc, RZ, 0xc0, !PT ;  /* 0x000000fc1b257812 */ /* 0x000fc400078ec0ff */
[----:B-1----:R-:W-:Y:S02]  /*0320*/  CS2R R14, SRZ ;  /* 0x00000000000e7805 */ /* 0x002fe4000001ff00 */
[----:B------:R-:W-:Y:S02]  /*0330*/  LOP3.LUT R29, R33, 0x4, R26, 0xfe, !PT ;  /* 0x00000004211d7812 */ /* 0x000fe400078efe1a */
[----:B---3--:R-:W-:Y:S02]  /*0340*/  LOP3.LUT R31, R33, R26, RZ, 0xfc, !PT ;  /* 0x0000001a211f7212 */ /* 0x008fe400078efcff */
[----:B------:R-:W-:Y:S01]  /*0350*/  LOP3.LUT R27, R33, 0x8, R26, 0xfe, !PT ;  /* 0x00000008211b7812 */ /* 0x000fe200078efe1a */
[----:B------:R1:W3:Y:S01]  /*0360*/  @!P1 LDG.E.EL.128 R12, desc[UR6][R16.64] ;  /* 0x00000006100c9981 */ /* 0x0002e2000c2e1d00 */
[----:B------:R-:W-:Y:S02]  /*0370*/  LOP3.LUT R33, R33, 0xc, R26, 0xfe, !PT ;  /* 0x0000000c21217812 */ /* 0x000fe400078efe1a */
[----:B------:R-:W-:-:S02]  /*0380*/  CS2R R18, SRZ ;  /* 0x0000000000127805 */ /* 0x000fc4000001ff00 */
[----:B------:R-:W-:Y:S01]  /*0390*/  LEA.HI R26, R34, R31, RZ, 0x8 ;  /* 0x0000001f221a7211 */ /* 0x000fe200078f40ff */
[----:B------:R-:W-:-:S03]  /*03a0*/  IMAD.WIDE R24, R0, 0x4, R24 ;  /* 0x0000000400187825 */ /* 0x000fc600078e0218 */
[C---:B------:R-:W-:Y:S02]  /*03b0*/  LOP3.LUT R30, R26.reuse, 0xffff00, RZ, 0xc0, !PT ;  /* 0x00ffff001a1e7812 */ /* 0x040fe400078ec0ff */
[----:B-1----:R-:W-:Y:S01]  /*03c0*/  CS2R R16, SRZ ;  /* 0x0000000000107805 */ /* 0x002fe2000001ff00 */
[----:B------:R-:W-:Y:S02]  /*03d0*/  IMAD.SHL.U32 R26, R26, 0x400, RZ ;  /* 0x000004001a1a7824 */ /* 0x000fe400078e00ff */
[----:B------:R-:W-:-:S03]  /*03e0*/  IMAD.IADD R31, R31, 0x1, -R30 ;  /* 0x000000011f1f7824 */ /* 0x000fc600078e0a1e */
[----:B------:R1:W2:Y:S01]  /*03f0*/  @!P0 LDG.E.EL.128 R16, desc[UR6][R24.64] ;  /* 0x0000000618108981 */ /* 0x0002a2000c2e1d00 */
[----:B------:R-:W-:Y:S02]  /*0400*/  LOP3.LUT R26, R26, 0xfffc0000, RZ, 0xc0, !PT ;  /* 0xfffc00001a1a7812 */ /* 0x000fe400078ec0ff */
[----:B-1----:R-:W-:Y:S02]  /*0410*/  LEA.HI R24, R34, R29, RZ, 0x8 ;  /* 0x0000001d22187211 */ /* 0x002fe400078f40ff */
[----:B------:R-:W-:Y:S02]  /*0420*/  LEA R31, R31, R26, 0x8 ;  /* 0x0000001a1f1f7211 */ /* 0x000fe400078e40ff */
[C---:B------:R-:W-:Y:S01]  /*0430*/  LOP3.LUT R30, R24.reuse, 0xffff00, RZ, 0xc0, !PT ;  /* 0x00ffff00181e7812 */ /* 0x040fe200078ec0ff */
[----:B------:R-:W-:Y:S01]  /*0440*/  IMAD.SHL.U32 R24, R24, 0x400, RZ ;  /* 0x0000040018187824 */ /* 0x000fe200078e00ff */
[----:B------:R-:W-:-:S04]  /*0450*/  LEA.HI R26, R34, R27, RZ, 0x8 ;  /* 0x0000001b221a7211 */ /* 0x000fc800078f40ff */
[----:B------:R-:W-:Y:S01]  /*0460*/  LOP3.LUT R25, R24, 0xfffc0000, RZ, 0xc0, !PT ;  /* 0xfffc000018197812 */ /* 0x000fe200078ec0ff */
[----:B------:R-:W-:Y:S01]  /*0470*/  IMAD.IADD R30, R29, 0x1, -R30 ;  /* 0x000000011d1e7824 */ /* 0x000fe200078e0a1e */
[----:B------:R-:W-:-:S03]  /*0480*/  LOP3.LUT R24, R26, 0xffff00, RZ, 0xc0, !PT ;  /* 0x00ffff001a187812 */ /* 0x000fc600078ec0ff */
[----:B------:R-:W-:Y:S02]  /*0490*/  IMAD R30, R30, 0x100, R25 ;  /* 0x000001001e1e7824 */ /* 0x000fe400078e0219 */
[----:B------:R-:W-:Y:S02]  /*04a0*/  IMAD.IADD R29, R27, 0x1, -R24 ;  /* 0x000000011b1d7824 */ /* 0x000fe400078e0a18 */
[----:B------:R-:W1:Y:S01]  /*04b0*/  LDC.64 R24, c[0x0][0x220] ;  /* 0x00008800ff187b82 */ /* 0x000e620000000a00 */
[----:B------:R-:W-:Y:S02]  /*04c0*/  IMAD.SHL.U32 R26, R26, 0x400, RZ ;  /* 0x000004001a1a7824 */ /* 0x000fe400078e00ff */
[----:B-----5:R-:W-:-:S03]  /*04d0*/  IMAD.WIDE R20, R35, 0x4, R20 ;  /* 0x0000000423147825 */ /* 0x020fc600078e0214 */
[----:B------:R-:W-:-:S03]  /*04e0*/  LOP3.LUT R26, R26, 0xfffc0000, RZ, 0xc0, !PT ;  /* 0xfffc00001a1a7812 */ /* 0x000fc600078ec0ff */
[----:B------:R-:W2:Y:S02]  /*04f0*/  LDG.E.EL.128 R20, desc[UR6][R20.64] ;  /* 0x0000000614147981 */ /* 0x000ea4000c2e1d00 */
[----:B------:R-:W-:Y:S02]  /*0500*/  IMAD R29, R29, 0x100, R26 ;  /* 0x000001001d1d7824 */ /* 0x000fe400078e021a */
[----:B-1----:R-:W-:-:S06]  /*0510*/  IMAD.WIDE R24, R35, 0x4, R24 ;  /* 0x0000000423187825 */ /* 0x002fcc00078e0218 */
[----:B------:R-:W5:Y:S01]  /*0520*/  LDG.E.EL.128 R24, desc[UR6][R24.64] ;  /* 0x0000000618187981 */ /* 0x000f62000c2e1d00 */
[----:B------:R-:W-:Y:S02]  /*0530*/  PRMT R32, R37, 0x6540, R32 ;  /* 0x0000654025207816 */ /* 0x000fe40000000020 */
[----:B------:R-:W-:Y:S01]  /*0540*/  LEA.HI R34, R34, R33, RZ, 0x8 ;  /* 0x0000002122227211 */ /* 0x000fe200078f40ff */
[C---:B--2---:R-:W-:Y:S01]  /*0550*/  FADD R8, -R20.reuse, R8 ;  /* 0x0000000814087221 */ /* 0x044fe20000000100 */
[C---:B----4-:R-:W-:Y:S01]  /*0560*/  FADD R4, -R20.reuse, R4 ;  /* 0x0000000414047221 */ /* 0x050fe20000000100 */
[C---:B---3--:R-:W-:Y:S01]  /*0570*/  FADD R12, -R20.reuse, R12 ;  /* 0x0000000c140c7221 */ /* 0x048fe20000000100 */
[----:B------:R-:W-:Y:S01]  /*0580*/  FADD R16, -R20, R16 ;  /* 0x0000001014107221 */ /* 0x000fe20000000100 */
[----:B-----5:R-:W-:-:S06]  /*0590*/  FADD R20, R24, 9.9999997473787516356e-06 ;  /* 0x3727c5ac18147421 */ /* 0x020fcc0000000000 */
[----:B------:R-:W1:Y:S01]  /*05a0*/  MUFU.SQRT R20, R20 ;  /* 0x0000001400147308 */ /* 0x000e620000002000 */
[----:B------:R-:W-:Y:S01]  /*05b0*/  FADD R36, R25, 9.9999997473787516356e-06 ;  /* 0x3727c5ac19247421 */ /* 0x000fe20000000000 */
[C---:B-1----:R-:W-:Y:S02]  /*05c0*/  FSETP.GT.AND P5, PT, R20.reuse, 8.50705917302346158658e+37, PT ;  /* 0x7e8000001400780b */ /* 0x042fe40003fa4000 */
[----:B------:R-:W-:-:S04]  /*05d0*/  FSETP.GEU.AND P4, PT, R20, 1.175494350822287508e-38, PT ;  /* 0x008000001400780b */ /* 0x000fc80003f8e000 */
[----:B------:R-:W1:Y:S01]  /*05e0*/  MUFU.SQRT R24, R36 ;  /* 0x0000002400187308 */ /* 0x000e620000002000 */
[----:B------:R-:W-:Y:S01]  /*05f0*/  FADD R26, R26, 9.9999997473787516356e-06 ;  /* 0x3727c5ac1a1a7421 */ /* 0x000fe20000000000 */
[C---:B------:R-:W-:Y:S01]  /*0600*/  FADD R10, -R22.reuse, R10 ;  /* 0x0000000a160a7221 */ /* 0x040fe20000000100 */
[----:B------:R-:W-:-:S04]  /*0610*/  FADD R6, -R22, R6 ;  /* 0x0000000616067221 */ /* 0x000fc80000000100 */
[----:B------:R-:W-:Y:S01]  /*0620*/  @P5 FMUL R20, R20, 0.25 ;  /* 0x3e80000014145820 */ /* 0x000fe20000400000 */
[----:B------:R-:W-:-:S03]  /*0630*/  FADD R14, -R22, R14 ;  /* 0x0000000e160e7221 */ /* 0x000fc60000000100 */
[----:B------:R-:W-:Y:S01]  /*0640*/  @!P4 FMUL R20, R20, 16777216 ;  /* 0x4b8000001414c820 */ /* 0x000fe20000400000 */
[----:B------:R-:W-:Y:S01]  /*0650*/  FADD R18, -R22, R18 ;  /* 0x0000001216127221 */ /* 0x000fe20000000100 */
[C---:B------:R-:W-:Y:S02]  /*0660*/  FADD R9, -R21.reuse, R9 ;  /* 0x0000000915097221 */ /* 0x040fe40000000100 */
[----:B------:R2:W-:Y:S01]  /*0670*/  MUFU.RCP R22, R20 ;  /* 0x0000001400167308 */ /* 0x0005e20000001000 */
[C---:B------:R-:W-:Y:S01]  /*0680*/  FADD R5, -R21.reuse, R5 ;  /* 0x0000000515057221 */ /* 0x040fe20000000100 */
[C---:B------:R-:W-:Y:S01]  /*0690*/  FADD R13, -R21.reuse, R13 ;  /* 0x0000000d150d7221 */ /* 0x040fe20000000100 */
[----:B------:R-:W-:Y:S01]  /*06a0*/  FADD R17, -R21, R17 ;  /* 0x0000001115117221 */ /* 0x000fe20000000100 */
[----:B--2---:R-:W-:Y:S01]  /*06b0*/  FADD R20, -R23, R15 ;  /* 0x0000000f17147221 */ /* 0x004fe20000000100 */
[----:B------:R-:W-:-:S03]  /*06c0*/  HFMA2.MMA R15, -RZ, RZ, 1.625, 0 ;  /* 0x3e800000ff0f7435 */ /* 0x000fc600000001ff */
[----:B------:R-:W2:Y:S01]  /*06d0*/  MUFU.SQRT R21, R26 ;  /* 0x0000001a00157308 */ /* 0x000ea20000002000 */
[----:B------:R-:W-:Y:S01]  /*06e0*/  FADD R27, R27, 9.9999997473787516356e-06 ;  /* 0x3727c5ac1b1b7421 */ /* 0x000fe20000000000 */
[C---:B------:R-:W-:Y:S01]  /*06f0*/  FADD R11, -R23.reuse, R11 ;  /* 0x0000000b170b7221 */ /* 0x040fe20000000100 */
[C---:B------:R-:W-:Y:S01]  /*0700*/  FADD R7, -R23.reuse, R7 ;  /* 0x0000000717077221 */ /* 0x040fe20000000100 */
[----:B-1----:R-:W-:Y:S01]  /*0710*/  FSETP.GT.AND P6, PT, R24, 8.50705917302346158658e+37, PT ;  /* 0x7e8000001800780b */ /* 0x002fe20003fc4000 */
[----:B------:R-:W-:-:S03]  /*0720*/  FADD R23, -R23, R19 ;  /* 0x0000001317177221 */ /* 0x000fc60000000100 */
[----:B------:R-:W1:Y:S01]  /*0730*/  MUFU.SQRT R27, R27 ;  /* 0x0000001b001b7308 */ /* 0x000e620000002000 */
[----:B------:R-:W-:Y:S02]  /*0740*/  FSEL R19, R15, 1, P5 ;  /* 0x3f8000000f137808 */ /* 0x000fe40002800000 */
[----:B------:R-:W-:-:S03]  /*0750*/  FSETP.GEU.AND P5, PT, R24, 1.175494350822287508e-38, PT ;  /* 0x008000001800780b */ /* 0x000fc60003fae000 */
[----:B------:R-:W-:Y:S01]  /*0760*/  @!P4 FMUL R19, R19, 16777216 ;  /* 0x4b8000001313c820 */ /* 0x000fe20000400000 */
[----:B--2---:R-:W-:-:S03]  /*0770*/  FSETP.GT.AND P4, PT, R21, 8.50705917302346158658e+37, PT ;  /* 0x7e8000001500780b */ /* 0x004fc60003f84000 */
[----:B------:R-:W-:Y:S01]  /*0780*/  FMUL R19, R22, R19 ;  /* 0x0000001316137220 */ /* 0x000fe20000400000 */
[----:B------:R-:W-:Y:S01]  /*0790*/  FSEL R22, R15, 1, P6 ;  /* 0x3f8000000f167808 */ /* 0x000fe20003000000 */
[----:B------:R-:W-:Y:S01]  /*07a0*/  @P6 FMUL R24, R24, 0.25 ;  /* 0x3e80000018186820 */ /* 0x000fe20000400000 */
[----:B------:R-:W-:-:S03]  /*07b0*/  FSETP.GEU.AND P6, PT, R21, 1.175494350822287508e-38, PT ;  /* 0x008000001500780b */ /* 0x000fc60003fce000 */
[----:B------:R-:W-:Y:S01]  /*07c0*/  @!P5 FMUL R24, R24, 16777216 ;  /* 0x4b8000001818d820 */ /* 0x000fe20000400000 */
[----:B------:R-:W-:Y:S01]  /*07d0*/  @!P5 FMUL R22, R22, 16777216 ;  /* 0x4b8000001616d820 */ /* 0x000fe20000400000 */
[----:B-1----:R-:W-:Y:S02]  /*07e0*/  FSETP.GT.AND P5, PT, R27, 8.50705917302346158658e+37, PT ;  /* 0x7e8000001b00780b */ /* 0x002fe40003fa4000 */
[----:B------:R-:W-:Y:S01]  /*07f0*/  @P4 FMUL R21, R21, 0.25 ;  /* 0x3e80000015154820 */ /* 0x000fe20000400000 */
[----:B------:R-:W-:Y:S02]  /*0800*/  FSEL R26, R15, 1, P4 ;  /* 0x3f8000000f1a7808 */ /* 0x000fe40002000000 */
[----:B------:R-:W-:-:S08]  /*0810*/  FSETP.GEU.AND P4, PT, R27, 1.175494350822287508e-38, PT ;  /* 0x008000001b00780b */ /* 0x000fd00003f8e000 */
[----:B------:R-:W-:-:S05]  /*0820*/  @P5 FMUL R27, R27, 0.25 ;  /* 0x3e8000001b1b5820 */ /* 0x000fca0000400000 */
[----:B------:R-:W-:Y:S01]  /*0830*/  @!P4 FMUL R27, R27, 16777216 ;  /* 0x4b8000001b1bc820 */ /* 0x000fe20000400000 */
[----:B------:R-:W1:Y:S01]  /*0840*/  MUFU.RCP R25, R24 ;  /* 0x0000001800197308 */ /* 0x000e620000001000 */
[----:B------:R-:W-:-:S07]  /*0850*/  FSEL R36, R15, 1, P5 ;  /* 0x3f8000000f247808 */ /* 0x000fce0002800000 */
[----:B------:R-:W2:Y:S01]  /*0860*/  MUFU.RCP R27, R27 ;  /* 0x0000001b001b7308 */ /* 0x000ea20000001000 */
[----:B------:R-:W-:Y:S01]  /*0870*/  @!P4 FMUL R36, R36, 16777216 ;  /* 0x4b8000002424c820 */ /* 0x000fe20000400000 */
[----:B------:R-:W-:Y:S01]  /*0880*/  @!P6 FMUL R21, R21, 16777216 ;  /* 0x4b8000001515e820 */ /* 0x000fe20000400000 */
[----:B-1----:R-:W-:-:S05]  /*0890*/  FMUL R24, R25, R22 ;  /* 0x0000001619187220 */ /* 0x002fca0000400000 */
[----:B------:R-:W1:Y:S01]  /*08a0*/  MUFU.RCP R21, R21 ;  /* 0x0000001500157308 */ /* 0x000e620000001000 */
[----:B--2---:R-:W-:Y:S02]  /*08b0*/  FMUL R25, R27, R36 ;  /* 0x000000241b197220 */ /* 0x004fe40000400000 */
[----:B------:R-:W2:Y:S01]  /*08c0*/  LDC.64 R36, c[0x0][0x230] ;  /* 0x00008c00ff247b82 */ /* 0x000ea20000000a00 */
[----:B------:R-:W-:Y:S01]  /*08d0*/  @!P6 FMUL R26, R26, 16777216 ;  /* 0x4b8000001a1ae820 */ /* 0x000fe20000400000 */
[C---:B------:R-:W-:Y:S01]  /*08e0*/  FMUL R15, R19.reuse, R4 ;  /* 0x00000004130f7220 */ /* 0x040fe20000400000 */
[----:B------:R-:W-:Y:S01]  /*08f0*/  LOP3.LUT R4, R34, 0xffff00, RZ, 0xc0, !PT ;  /* 0x00ffff0022047812 */ /* 0x000fe200078ec0ff */
[C---:B------:R-:W-:Y:S01]  /*0900*/  FMUL R16, R19.reuse, R16 ;  /* 0x0000001013107220 */ /* 0x040fe20000400000 */
[----:B------:R-:W-:Y:S01]  /*0910*/  FMUL R12, R19, R12 ;  /* 0x0000000c130c7220 */ /* 0x000fe20000400000 */
[----:B-1----:R-:W-:Y:S01]  /*0920*/  FMUL R26, R21, R26 ;  /* 0x0000001a151a7220 */ /* 0x002fe20000400000 */
[----:B------:R-:W-:Y:S01]  /*0930*/  FMUL R21, R19, R8 ;  /* 0x0000000813157220 */ /* 0x000fe20000400000 */
[C---:B------:R-:W-:Y:S01]  /*0940*/  FMUL R19, R24.reuse, R17 ;  /* 0x0000001118137220 */ /* 0x040fe20000400000 */
[C---:B------:R-:W-:Y:S01]  /*0950*/  FMUL R13, R24.reuse, R13 ;  /* 0x0000000d180d7220 */ /* 0x040fe20000400000 */
[C---:B------:R-:W-:Y:S01]  /*0960*/  FMUL R22, R24.reuse, R5 ;  /* 0x0000000518167220 */ /* 0x040fe20000400000 */
[----:B------:R-:W-:Y:S01]  /*0970*/  FMUL R24, R24, R9 ;  /* 0x0000000918187220 */ /* 0x000fe20000400000 */
[----:B------:R-:W-:-:S02]  /*0980*/  IMAD.IADD R17, R33, 0x1, -R4 ;  /* 0x0000000121117824 */ /* 0x000fc400078e0a04 */
[----:B0-----:R-:W-:-:S04]  /*0990*/  IMAD.WIDE R4, R35, 0x4, R38 ;  /* 0x0000000423047825 */ /* 0x001fc800078e0226 */
[C---:B------:R-:W-:Y:S01]  /*09a0*/  FMUL R18, R26.reuse, R18 ;  /* 0x000000121a127220 */ /* 0x040fe20000400000 */
[C---:B------:R-:W-:Y:S01]  /*09b0*/  FMUL R14, R26.reuse, R14 ;  /* 0x0000000e1a0e7220 */ /* 0x040fe20000400000 */
[C---:B------:R-:W-:Y:S01]  /*09c0*/  FMUL R27, R26.reuse, R6 ;  /* 0x000000061a1b7220 */ /* 0x040fe20000400000 */
[----:B------:R-:W-:Y:S01]  /*09d0*/  FMUL R23, R25, R23 ;  /* 0x0000001719177220 */ /* 0x000fe20000400000 */
[----:B------:R-:W-:Y:S01]  /*09e0*/  FMUL R26, R26, R10 ;  /* 0x0000000a1a1a7220 */ /* 0x000fe20000400000 */
[----:B--2---:R-:W-:-:S04]  /*09f0*/  IMAD.WIDE R8, R35, 0x4, R36 ;  /* 0x0000000423087825 */ /* 0x004fc800078e0224 */
[C---:B------:R-:W-:Y:S01]  /*0a00*/  FMUL R35, R25.reuse, R20 ;  /* 0x0000001419237220 */ /* 0x040fe20000400000 */
[C---:B------:R-:W-:Y:S01]  /*0a10*/  FMUL R36, R25.reuse, R7 ;  /* 0x0000000719247220 */ /* 0x040fe20000400000 */
[----:B------:R-:W-:Y:S01]  /*0a20*/  FMUL R25, R25, R11 ;  /* 0x0000000b19197220 */ /* 0x000fe20000400000 */
[----:B------:R-:W2:Y:S01]  /*0a30*/  LDG.E.EL.128 R4, desc[UR6][R4.64] ;  /* 0x0000000604047981 */ /* 0x000ea2000c2e1d00 */
[----:B------:R-:W0:Y:S03]  /*0a40*/  S2UR UR5, SR_CgaCtaId ;  /* 0x00000000000579c3 */ /* 0x000e260000008800 */
[----:B------:R-:W2:Y:S01]  /*0a50*/  LDG.E.EL.128 R8, desc[UR6][R8.64] ;  /* 0x0000000608087981 */ /* 0x000ea2000c2e1d00 */
[----:B------:R-:W1:Y:S01]  /*0a60*/  S2R R33, SR_TID.X ;  /* 0x0000000000217919 */ /* 0x000e620000002100 */
[----:B------:R-:W-:-:S03]  /*0a70*/  UMOV UR4, 0x400 ;  /* 0x0000040000047882 */ /* 0x000fc60000000000 */
[----:B------:R-:W3:Y:S01]  /*0a80*/  LDC.64 R38, c[0x0][0x238] ;  /* 0x00008e00ff267b82 */ /* 0x000ee20000000a00 */
[----:B0-----:R-:W-:Y:S01]  /*0a90*/  UPRMT UR4, UR5, 0x654, UR4 ;  /* 0x0000065405047896 */ /* 0x001fe20008000004 */
[----:B------:R-:W-:Y:S02]  /*0aa0*/  IMAD.SHL.U32 R34, R34, 0x400, RZ ;  /* 0x0000040022227824 */ /* 0x000fe400078e00ff */
[C-C-:B--2---:R-:W-:Y:S01]  /*0ab0*/  FFMA R21, R4.reuse, R21, R8.reuse ;  /* 0x0000001504157223 */ /* 0x144fe20000000008 */
[C-C-:B------:R-:W-:Y:S01]  /*0ac0*/  FFMA R15, R4.reuse, R15, R8.reuse ;  /* 0x0000000f040f7223 */ /* 0x140fe20000000008 */
[C-C-:B------:R-:W-:Y:S01]  /*0ad0*/  FFMA R12, R4.reuse, R12, R8.reuse ;  /* 0x0000000c040c7223 */ /* 0x140fe20000000008 */
[----:B------:R-:W-:Y:S01]  /*0ae0*/  FFMA R16, R4, R16, R8 ;  /* 0x0000001004107223 */ /* 0x000fe20000000008 */
[C-C-:B------:R-:W-:Y:S01]  /*0af0*/  FFMA R24, R5.reuse, R24, R9.reuse ;  /* 0x0000001805187223 */ /* 0x140fe20000000009 */
[C-C-:B------:R-:W-:Y:S01]  /*0b00*/  FFMA R4, R5.reuse, R22, R9.reuse ;  /* 0x0000001605047223 */ /* 0x140fe20000000009 */
[C-C-:B------:R-:W-:Y:S01]  /*0b10*/  FFMA R13, R5.reuse, R13, R9.reuse ;  /* 0x0000000d050d7223 */ /* 0x140fe20000000009 */
[----:B------:R-:W-:Y:S01]  /*0b20*/  FFMA R20, R5, R19, R9 ;  /* 0x0000001305147223 */ /* 0x000fe20000000009 */
[C-C-:B------:R-:W-:Y:S01]  /*0b30*/  FFMA R5, R6.reuse, R26, R10.reuse ;  /* 0x0000001a06057223 */ /* 0x140fe2000000000a */
[C-C-:B------:R-:W-:Y:S01]  /*0b40*/  FFMA R27, R6.reuse, R27, R10.reuse ;  /* 0x0000001b061b7223 */ /* 0x140fe2000000000a */
[C-C-:B------:R-:W-:Y:S01]  /*0b50*/  FFMA R14, R6.reuse, R14, R10.reuse ;  /* 0x0000000e060e7223 */ /* 0x140fe2000000000a */
[----:B------:R-:W-:Y:S01]  /*0b60*/  FFMA R22, R6, R18, R10 ;  /* 0x0000001206167223 */ /* 0x000fe2000000000a */
[----:B-1----:R-:W-:-:S02]  /*0b70*/  LOP3.LUT R6, R33, 0xc0, RZ, 0xc0, !PT ;  /* 0x000000c021067812 */ /* 0x002fc400078ec0ff */
[----:B------:R-:W-:Y:S01]  /*0b80*/  SHF.R.U32.HI R9, RZ, 0x2, R33 ;  /* 0x00000002ff097819 */ /* 0x000fe20000011621 */
[----:B------:R-:W-:Y:S01]  /*0b90*/  IMAD.SHL.U32 R8, R33, 0x400, RZ ;  /* 0x0000040021087824 */ /* 0x000fe200078e00ff */
[----:B------:R-:W-:Y:S02]  /*0ba0*/  SHF.R.U32.HI R6, RZ, 0x2, R6 ;  /* 0x00000002ff067819 */ /* 0x000fe40000011606 */
[----:B------:R-:W-:Y:S02]  /*0bb0*/  SGXT.U32 R9, R9, 0x4 ;  /* 0x000000040909781a */ /* 0x000fe40000000000 */
[----:B------:R-:W-:Y:S02]  /*0bc0*/  LOP3.LUT R8, R8, 0xc00, RZ, 0xc0, !PT ;  /* 0x00000c0008087812 */ /* 0x000fe400078ec0ff */
[----:B------:R-:W-:Y:S01]  /*0bd0*/  LOP3.LUT R9, R6, R9, RZ, 0xfc, !PT ;  /* 0x0000000906097212 */ /* 0x000fe200078efcff */
[C-C-:B------:R-:W-:Y:S01]  /*0be0*/  FFMA R6, R7.reuse, R25, R11.reuse ;  /* 0x0000001907067223 */ /* 0x140fe2000000000b */
[C-C-:B------:R-:W-:Y:S01]  /*0bf0*/  FFMA R36, R7.reuse, R36, R11.reuse ;  /* 0x0000002407247223 */ /* 0x140fe2000000000b */
[C-C-:B------:R-:W-:Y:S01]  /*0c00*/  FFMA R35, R7.reuse, R35, R11.reuse ;  /* 0x0000002307237223 */ /* 0x140fe2000000000b */
[----:B------:R-:W-:Y:S01]  /*0c10*/  FFMA R23, R7, R23, R11 ;  /* 0x0000001707177223 */ /* 0x000fe2000000000b */
[----:B------:R-:W-:-:S02]  /*0c20*/  LEA.HI R18, R8, UR4, RZ, 0x1a ;  /* 0x0000000408127c11 */ /* 0x000fc4000f8fd0ff */
[C---:B------:R-:W-:Y:S02]  /*0c30*/  LOP3.LUT R7, R8.reuse, 0x100, RZ, 0xfc, !PT ;  /* 0x0000010008077812 */ /* 0x040fe400078efcff */
[----:B------:R-:W-:Y:S02]  /*0c40*/  LOP3.LUT R9, R9, R8, RZ, 0xfc, !PT ;  /* 0x0000000809097212 */ /* 0x000fe400078efcff */
[C---:B------:R-:W-:Y:S02]  /*0c50*/  LOP3.LUT R10, R8.reuse, 0x200, RZ, 0xfc, !PT ;  /* 0x00000200080a7812 */ /* 0x040fe400078efcff */
[----:B------:R-:W-:Y:S02]  /*0c60*/  LOP3.LUT R8, R8, 0x300, RZ, 0xfc, !PT ;  /* 0x0000030008087812 */ /* 0x000fe400078efcff */
[----:B------:R-:W-:Y:S02]  /*0c70*/  FSETP.GEU.AND P4, PT, R21, RZ, PT ;  /* 0x000000ff1500720b */ /* 0x000fe40003f8e000 */
[----:B------:R-:W-:-:S02]  /*0c80*/  LEA.HI R26, R7, UR4, RZ, 0x1a ;  /* 0x00000004071a7c11 */ /* 0x000fc4000f8fd0ff */
[----:B------:R-:W-:Y:S02]  /*0c90*/  LEA.HI R8, R8, UR4, RZ, 0x1a ;  /* 0x0000000408087c11 */ /* 0x000fe4000f8fd0ff */
[----:B------:R-:W-:Y:S02]  /*0ca0*/  LEA.HI R10, R10, UR4, RZ, 0x1a ;  /* 0x000000040a0a7c11 */ /* 0x000fe4000f8fd0ff */
[----:B------:R-:W-:Y:S02]  /*0cb0*/  FSEL R7, R21, RZ, P4 ;  /* 0x000000ff15077208 */ /* 0x000fe40002000000 */
[C---:B------:R-:W-:Y:S01]  /*0cc0*/  FSETP.GEU.AND P4, PT, R24.reuse, RZ, PT ;  /* 0x000000ff1800720b */ /* 0x040fe20003f8e000 */
[C---:B------:R-:W-:Y:S01]  /*0cd0*/  IMAD R18, R9.reuse, 0x4, R18 ;  /* 0x0000000409127824 */ /* 0x040fe200078e0212 */
[C---:B------:R-:W-:Y:S01]  /*0ce0*/  LEA R25, R9.reuse, R10, 0x2 ;  /* 0x0000000a09197211 */ /* 0x040fe200078e10ff */
[C---:B------:R-:W-:Y:S02]  /*0cf0*/  IMAD R26, R9.reuse, 0x4, R26 ;  /* 0x00000004091a7824 */ /* 0x040fe400078e021a */
[----:B------:R-:W-:Y:S01]  /*0d00*/  IMAD R21, R9, 0x4, R8 ;  /* 0x0000000409157824 */ /* 0x000fe200078e0208 */
[----:B------:R-:W-:-:S02]  /*0d10*/  FSEL R9, R24, RZ, P4 ;  /* 0x000000ff18097208 */ /* 0x000fc40002000000 */
[----:B------:R-:W-:Y:S02]  /*0d20*/  FSETP.GEU.AND P5, PT, R5, RZ, PT ;  /* 0x000000ff0500720b */ /* 0x000fe40003fae000 */
[----:B------:R-:W-:Y:S02]  /*0d30*/  FSETP.GEU.AND P4, PT, R6, RZ, PT ;  /* 0x000000ff0600720b */ /* 0x000fe40003f8e000 */
[----:B------:R-:W-:Y:S01]  /*0d40*/  FSETP.GEU.AND P6, PT, R15, RZ, PT ;  /* 0x000000ff0f00720b */ /* 0x000fe20003fce000 */
[----:B------:R-:W-:Y:S01]  /*0d50*/  VIADD R19, R32, 0x20000 ;  /* 0x0002000020137836 */ /* 0x000fe20000000000 */
[----:B------:R-:W-:Y:S02]  /*0d60*/  FSEL R8, R5, RZ, P5 ;  /* 0x000000ff05087208 */ /* 0x000fe40002800000 */
[----:B------:R-:W-:Y:S02]  /*0d70*/  FSEL R10, R6, RZ, P4 ;  /* 0x000000ff060a7208 */ /* 0x000fe40002000000 */
[----:B------:R-:W-:-:S02]  /*0d80*/  FSEL R15, R15, RZ, P6 ;  /* 0x000000ff0f0f7208 */ /* 0x000fc40003000000 */
[----:B------:R-:W-:Y:S02]  /*0d90*/  FSETP.GEU.AND P5, PT, R4, RZ, PT ;  /* 0x000000ff0400720b */ /* 0x000fe40003fae000 */
[----:B------:R-:W-:Y:S02]  /*0da0*/  ISETP.GE.AND P4, PT, R32, 0x100, PT ;  /* 0x000001002000780c */ /* 0x000fe40003f86270 */
[C---:B------:R-:W-:Y:S01]  /*0db0*/  FSETP.GEU.AND P6, PT, R27.reuse, RZ, PT ;  /* 0x000000ff1b00720b */ /* 0x040fe20003fce000 */
[----:B------:R0:W-:Y:S01]  /*0dc0*/  STS [R18], R7 ;  /* 0x0000000712007388 */ /* 0x0001e20000000800 */
[----:B------:R-:W-:Y:S02]  /*0dd0*/  FSEL R11, R4, RZ, P5 ;  /* 0x000000ff040b7208 */ /* 0x000fe40002800000 */
[----:B------:R-:W-:Y:S01]  /*0de0*/  FSEL R24, R27, RZ, P6 ;  /* 0x000000ff1b187208 */ /* 0x000fe20003000000 */
[----:B------:R1:W-:Y:S01]  /*0df0*/  STS [R26+0x400], R9 ;  /* 0x000400091a007388 */ /* 0x0003e20000000800 */
[----:B------:R-:W-:-:S02]  /*0e00*/  FSETP.GEU.AND P5, PT, R36, RZ, PT ;  /* 0x000000ff2400720b */ /* 0x000fc40003fae000 */
[----:B------:R-:W-:Y:S01]  /*0e10*/  FSETP.GEU.AND P6, PT, R13, RZ, PT ;  /* 0x000000ff0d00720b */ /* 0x000fe20003fce000 */
[----:B------:R3:W-:Y:S01]  /*0e20*/  STS [R25+0x800], R8 ;  /* 0x0008000819007388 */ /* 0x0007e20000000800 */
[----:B------:R-:W-:Y:S02]  /*0e30*/  CS2R R4, SRZ ;  /* 0x0000000000047805 */ /* 0x000fe4000001ff00 */
[----:B0-----:R-:W-:Y:S01]  /*0e40*/  CS2R R6, SRZ ;  /* 0x0000000000067805 */ /* 0x001fe2000001ff00 */
[----:B-1----:R-:W-:Y:S01]  /*0e50*/  IMAD.IADD R9, R19, 0x1, R31 ;  /* 0x0000000113097824 */ /* 0x002fe200078e021f */
[----:B------:R-:W-:Y:S02]  /*0e60*/  FSEL R36, R36, RZ, P5 ;  /* 0x000000ff24247208 */ /* 0x000fe40002800000 */
[----:B------:R-:W-:Y:S01]  /*0e70*/  FSEL R27, R13, RZ, P6 ;  /* 0x000000ff0d1b7208 */ /* 0x000fe20003000000 */
[----:B---3--:R-:W-:Y:S01]  /*0e80*/  IMAD.WIDE R8, R9, 0x4, R38 ;  /* 0x0000000409087825 */ /* 0x008fe200078e0226 */
[----:B------:R-:W-:Y:S01]  /*0e90*/  FSETP.GEU.AND P5, PT, R12, RZ, PT ;  /* 0x000000ff0c00720b */ /* 0x000fe20003fae000 */
[----:B------:R-:W-:Y:S01]  /*0ea0*/  STS [R21+0xc00], R10 ;  /* 0x000c000a15007388 */ /* 0x000fe20000000800 */
[----:B------:R-:W-:-:S03]  /*0eb0*/  IADD3 R13, R19, R30, RZ ;  /* 0x0000001e130d7210 */ /* 0x000fc60007ffe0ff */
[----:B------:R0:W-:Y:S04]  /*0ec0*/  STS [R18+0x100], R15 ;  /* 0x0001000f12007388 */ /* 0x0001e80000000800 */
[----:B------:R1:W-:Y:S04]  /*0ed0*/  STS [R26+0x500], R11 ;  /* 0x0005000b1a007388 */ /* 0x0003e80000000800 */
[----:B------:R2:W3:Y:S01]  /*0ee0*/  @!P4 LDG.E.EL.128 R4, desc[UR6][R8.64] ;  /* 0x000000060804c981 */ /* 0x0004e2000c2e1d00 */
[----:B0-----:R-:W-:Y:S01]  /*0ef0*/  FSEL R15, R12, RZ, P5 ;  /* 0x000000ff0c0f7208 */ /* 0x001fe20002800000 */
[----:B------:R-:W-:Y:S01]  /*0f00*/  IMAD.WIDE R12, R13, 0x4, R38 ;  /* 0x000000040d0c7825 */ /* 0x000fe200078e0226 */
[----:B-1----:R-:W-:-:S02]  /*0f10*/  CS2R R10, SRZ ;  /* 0x00000000000a7805 */ /* 0x002fc4000001ff00 */
[----:B--2---:R-:W-:-:S06]  /*0f20*/  CS2R R8, SRZ ;  /* 0x0000000000087805 */ /* 0x004fcc000001ff00 */
[----:B------:R0:W2:Y:S01]  /*0f30*/  @!P4 LDG.E.EL.128 R8, desc[UR6][R12.64] ;  /* 0x000000060c08c981 */ /* 0x0000a2000c2e1d00 */
[----:B------:R-:W-:-:S03]  /*0f40*/  FSETP.GEU.AND P6, PT, R14, RZ, PT ;  /* 0x000000ff0e00720b */ /* 0x000fc60003fce000 */
[----:B------:R1:W-:Y:S01]  /*0f50*/  STS [R25+0x900], R24 ;  /* 0x0009001819007388 */ /* 0x0003e20000000800 */
[----:B------:R-:W-:-:S03]  /*0f60*/  IMAD.IADD R37, R19, 0x1, R29 ;  /* 0x0000000113257824 */ /* 0x000fc600078e021d */
[----:B------:R4:W-:Y:S01]  /*0f70*/  STS [R21+0xd00], R36 ;  /* 0x000d002415007388 */ /* 0x0009e20000000800 */
[----:B-1----:R-:W-:-:S03]  /*0f80*/  FSEL R24, R14, RZ, P6 ;  /* 0x000000ff0e187208 */ /* 0x002fc60003000000 */
[----:B------:R1:W-:Y:S01]  /*0f90*/  STS [R18+0x200], R15 ;  /* 0x0002000f12007388 */ /* 0x0003e20000000800 */
[----:B0-----:R-:W-:-:S03]  /*0fa0*/  CS2R R12, SRZ ;  /* 0x00000000000c7805 */ /* 0x001fc6000001ff00 */
[----:B------:R-:W-:Y:S01]  /*0fb0*/  STS [R26+0x600], R27 ;  /* 0x0006001b1a007388 */ /* 0x000fe20000000800 */
[----:B----4-:R-:W-:-:S03]  /*0fc0*/  IMAD.WIDE R36, R37, 0x4, R38 ;  /* 0x0000000425247825 */ /* 0x010fc600078e0226 */
[----:B------:R0:W-:Y:S01]  /*0fd0*/  STS [R25+0xa00], R24 ;  /* 0x000a001819007388 */ /* 0x0001e20000000800 */
[----:B-1----:R-:W-:Y:S02]  /*0fe0*/  CS2R R14, SRZ ;  /* 0x00000000000e7805 */ /* 0x002fe4000001ff00 */
[----:B------:R-:W-:Y:S02]  /*0ff0*/  FSETP.GEU.AND P5, PT, R35, RZ, PT ;  /* 0x000000ff2300720b */ /* 0x000fe40003fae000 */
[----:B------:R-:W-:Y:S02]  /*1000*/  FSETP.GEU.AND P6, PT, R16, RZ, PT ;  /* 0x000000ff1000720b */ /* 0x000fe40003fce000 */
[----:B------:R-:W4:Y:S01]  /*1010*/  @!P4 LDG.E.EL.128 R12, desc[UR6][R36.64] ;  /* 0x00000006240cc981 */ /* 0x000f22000c2e1d00 */
[----:B0-----:R-:W-:-:S05]  /*1020*/  LOP3.LUT R24, R34, 0xfffc0000, RZ, 0xc0, !PT ;  /* 0xfffc000022187812 */ /* 0x001fca00078ec0ff */
[----:B------:R-:W-:Y:S01]  /*1030*/  IMAD R24, R17, 0x100, R24 ;  /* 0x0000010011187824 */ /* 0x000fe200078e0218 */
[----:B------:R-:W-:Y:S02]  /*1040*/  FSEL R40, R35, RZ, P5 ;  /* 0x000000ff23287208 */ /* 0x000fe40002800000 */
[----:B------:R-:W-:Y:S02]  /*1050*/  FSEL R27, R16, RZ, P6 ;  /* 0x000000ff101b7208 */ /* 0x000fe40003000000 */
[----:B------:R-:W-:Y:S01]  /*1060*/  IADD3 R19, R19, R24, RZ ;  /* 0x0000001813137210 */ /* 0x000fe20007ffe0ff */
[----:B------:R-:W-:Y:S01]  /*1070*/  STS [R21+0xe00], R40 ;  /* 0x000e002815007388 */ /* 0x000fe20000000800 */
[----:B------:R-:W-:-:S03]  /*1080*/  CS2R R16, SRZ ;  /* 0x0000000000107805 */ /* 0x000fc6000001ff00 */
[----:B------:R0:W-:Y:S01]  /*1090*/  STS [R18+0x300], R27 ;  /* 0x0003001b12007388 */ /* 0x0001e20000000800 */
[----:B------:R-:W-:Y:S01]  /*10a0*/  IMAD.WIDE R38, R19, 0x4, R38 ;  /* 0x0000000413267825 */ /* 0x000fe200078e0226 */
[----:B0-----:R-:W-:-:S06]  /*10b0*/  CS2R R18, SRZ ;  /* 0x0000000000127805 */ /* 0x001fcc000001ff00 */
[----:B------:R0:W5:Y:S01]  /*10c0*/  @!P4 LDG.E.EL.128 R16, desc[UR6][R38.64] ;  /* 0x000000062610c981 */ /* 0x000162000c2e1d00 */
[----:B------:R-:W-:-:S04]  /*10d0*/  FSETP.GEU.AND P5, PT, R20, RZ, PT ;  /* 0x000000ff1400720b */ /* 0x000fc80003fae000 */
[----:B------:R-:W-:Y:S02]  /*10e0*/  FSEL R27, R20, RZ, P5 ;  /* 0x000000ff141b7208 */ /* 0x000fe40002800000 */
[----:B------:R-:W-:-:S04]  /*10f0*/  FSETP.GEU.AND P5, PT, R22, RZ, PT ;  /* 0x000000ff1600720b */ /* 0x000fc80003fae000 */
[----:B------:R-:W-:Y:S02]  /*1100*/  FSEL R22, R22, RZ, P5 ;  /* 0x000000ff16167208 */ /* 0x000fe40002800000 */
[C---:B------:R-:W-:Y:S01]  /*1110*/  FSETP.GEU.AND P5, PT, R23.reuse, RZ, PT ;  /* 0x000000ff1700720b */ /* 0x040fe20003fae000 */
[----:B------:R1:W-:Y:S03]  /*1120*/  STS [R26+0x700], R27 ;  /* 0x0007001b1a007388 */ /* 0x0003e60000000800 */
[----:B0-----:R-:W-:Y:S01]  /*1130*/  FSEL R38, R23, RZ, P5 ;  /* 0x000000ff17267208 */ /* 0x001fe20002800000 */
[----:B------:R0:W-:Y:S01]  /*1140*/  STS [R25+0xb00], R22 ;  /* 0x000b001619007388 */ /* 0x0001e20000000800 */
[----:B------:R-:W-:-:S03]  /*1150*/  IMAD.SHL.U32 R35, R33, 0x4, RZ ;  /* 0x0000000421237824 */ /* 0x000fc600078e00ff */
[----:B------:R-:W-:Y:S02]  /*1160*/  STS [R21+0xf00], R38 ;  /* 0x000f002615007388 */ /* 0x000fe40000000800 */
[----:B------:R-:W-:-:S04]  /*1170*/  SHF.R.U32.HI R20, RZ, 0x8, R35 ;  /* 0x00000008ff147819 */ /* 0x000fc80000011623 */
[----:B------:R-:W-:Y:S02]  /*1180*/  SGXT.U32 R20, R20, 0x2 ;  /* 0x000000021414781a */ /* 0x000fe40000000000 */
[----:B------:R-:W-:Y:S02]  /*1190*/  LOP3.LUT R34, R35, 0x3fc, RZ, 0xc0, !PT ;  /* 0x000003fc23227812 */ /* 0x000fe400078ec0ff */
[----:B------:R-:W-:Y:S02]  /*11a0*/  LOP3.LUT R35, R20, 0x3fc, R35, 0xf8, !PT ;  /* 0x000003fc14237812 */ /* 0x000fe400078ef823 */
[----:B------:R-:W-:Y:S02]  /*11b0*/  LEA R37, R20, UR4, 0x2 ;  /* 0x0000000414257c11 */ /* 0x000fe4000f8e10ff */
[----:B------:R-:W-:Y:S01]  /*11c0*/  LEA R20, R35, UR4, 0x2 ;  /* 0x0000000423147c11 */ /* 0x000fe2000f8e10ff */
[----:B------:R-:W-:Y:S02]  /*11d0*/  BAR.SYNC.DEFER_BLOCKING 0x0 ;  /* 0x0000000000007b1d */ /* 0x000fe40000010000 */
[----:B------:R-:W-:-:S06]  /*11e0*/  IMAD R39, R34, 0x4, R37 ;  /* 0x0000000422277824 */ /* 0x000fcc00078e0225 */
[----:B------:R-:W0:Y:S01]  /*11f0*/  LDC.64 R36, c[0x0][0x240] ;  /* 0x00009000ff247b82 */ /* 0x000e220000000a00 */
[----:B------:R-:W-:Y:S04]  /*1200*/  LDS R20, [R20] ;  /* 0x0000000014147984 */ /* 0x000fe80000000800 */
[----:B------:R-:W-:Y:S04]  /*1210*/  LDS R21, [R39+0x4] ;  /* 0x0000040027157984 */ /* 0x000fe80000000800 */
[----:B------:R-:W-:Y:S04]  /*1220*/  LDS R22, [R39+0x8] ;  /* 0x0000080027167984 */ /* 0x000fe80000000800 */
[----:B------:R-:W0:Y:S01]  /*1230*/  LDS R23, [R39+0xc] ;  /* 0x00000c0027177984 */ /* 0x000e220000000800 */
[----:B-1----:R-:W-:Y:S01]  /*1240*/  IMAD.IADD R27, R32, 0x1, R31 ;  /* 0x00000001201b7824 */ /* 0x002fe200078e021f */
[----:B------:R-:W-:-:S04]  /*1250*/  LOP3.LUT R31, R34, 0x400, RZ, 0xfc, !PT ;  /* 0x00000400221f7812 */ /* 0x000fc800078efcff */
[----:B0-----:R-:W-:Y:S01]  /*1260*/  SHF.R.U32.HI R25, RZ, 0x6, R31 ;  /* 0x00000006ff197819 */ /* 0x001fe2000001161f */
[----:B------:R-:W-:-:S03]  /*1270*/  IMAD.WIDE R26, R27, 0x4, R36 ;  /* 0x000000041b1a7825 */ /* 0x000fc600078e0224 */
[----:B------:R-:W-:-:S04]  /*1280*/  LOP3.LUT R25, R25, 0x1c, RZ, 0xc0, !PT ;  /* 0x0000001c19197812 */ /* 0x000fc800078ec0ff */
[----:B------:R-:W-:Y:S01]  /*1290*/  IADD3 R25, R25, UR4, RZ ;  /* 0x0000000419197c10 */ /* 0x000fe2000fffe0ff */
[C---:B------:R-:W-:Y:S02]  /*12a0*/  IMAD.IADD R30, R32.reuse, 0x1, R30 ;  /* 0x00000001201e7824 */ /* 0x040fe400078e021e */
[C---:B------:R-:W-:Y:S02]  /*12b0*/  IMAD.IADD R35, R32.reuse, 0x1, R29 ;  /* 0x0000000120237824 */ /* 0x040fe400078e021d */
[----:B------:R-:W-:Y:S01]  /*12c0*/  IMAD.IADD R32, R32, 0x1, R24 ;  /* 0x0000000120207824 */ /* 0x000fe200078e0218 */
[----:B------:R0:W-:Y:S02]  /*12d0*/  @!P4 STG.E.128 desc[UR6][R26.64], R20 ;  /* 0x000000141a00c986 */ /* 0x0001e4000c101d06 */
[----:B0-----:R-:W-:-:S05]  /*12e0*/  LEA R27, R34, R25, 0x2 ;  /* 0x00000019221b7211 */ /* 0x001fca00078e10ff */
[----:B------:R-:W-:Y:S04]  /*12f0*/  LDS R24, [R27+0x1000] ;  /* 0x001000001b187984 */ /* 0x000fe80000000800 */
[----:B------:R-:W-:Y:S04]  /*1300*/  LDS R25, [R27+0x1004] ;  /* 0x001004001b197984 */ /* 0x000fe80000000800 */
[----:B------:R-:W-:Y:S04]  /*1310*/  LDS R26, [R27+0x1008] ;  /* 0x001008001b1a7984 */ /* 0x000fe80000000800 */
[----:B------:R-:W0:Y:S01]  /*1320*/  LDS R27, [R27+0x100c] ;  /* 0x00100c001b1b7984 */ /* 0x000e220000000800 */
[----:B------:R-:W-:-:S04]  /*1330*/  IMAD.WIDE R38, R35, 0x4, R36 ;  /* 0x0000000423267825 */ /* 0x000fc800078e0224 */
[----:B---3--:R-:W-:Y:S01]  /*1340*/  FADD R29, R20, R4 ;  /* 0x00000004141d7221 */ /* 0x008fe20000000000 */
[----:B------:R-:W-:Y:S01]  /*1350*/  FADD R21, R21, R5 ;  /* 0x0000000515157221 */ /* 0x000fe20000000000 */
[----:B------:R-:W-:Y:S01]  /*1360*/  IMAD.WIDE R4, R30, 0x4, R36 ;  /* 0x000000041e047825 */ /* 0x000fe200078e0224 */
[C---:B------:R-:W-:Y:S02]  /*1370*/  LOP3.LUT R30, R34.reuse, 0x800, RZ, 0xfc, !PT ;  /* 0x00000800221e7812 */ /* 0x040fe400078efcff */
[----:B------:R-:W-:Y:S01]  /*1380*/  LOP3.LUT R20, R34, 0xc00, RZ, 0xfc, !PT ;  /* 0x00000c0022147812 */ /* 0x000fe200078efcff */
[----:B------:R-:W-:Y:S01]  /*1390*/  FADD R22, R22, R6 ;  /* 0x0000000616167221 */ /* 0x000fe20000000000 */
[----:B0-----:R2:W-:Y:S01]  /*13a0*/  @!P4 STG.E.128 desc[UR6][R4.64], R24 ;  /* 0x000000180400c986 */ /* 0x0015e2000c101d06 */
[----:B------:R-:W-:-:S04]  /*13b0*/  SHF.R.U32.HI R6, RZ, 0x6, R30 ;  /* 0x00000006ff067819 */ /* 0x000fc8000001161e */
[----:B------:R-:W-:Y:S01]  /*13c0*/  LOP3.LUT R6, R6, 0x2c, RZ, 0xc0, !PT ;  /* 0x0000002c06067812 */ /* 0x000fe200078ec0ff */
[----:B------:R-:W-:Y:S01]  /*13d0*/  FADD R23, R23, R7 ;  /* 0x0000000717177221 */ /* 0x000fe20000000000 */
[----:B--2---:R-:W-:Y:S01]  /*13e0*/  FADD R24, R24, R8 ;  /* 0x0000000818187221 */ /* 0x004fe20000000000 */
[----:B------:R-:W-:-:S04]  /*13f0*/  SHF.R.U32.HI R8, RZ, 0x6, R20 ;  /* 0x00000006ff087819 */ /* 0x000fc80000011614 */
[----:B------:R-:W-:Y:S01]  /*1400*/  LOP3.LUT R8, R8, 0x3c, RZ, 0xc0, !PT ;  /* 0x0000003c08087812 */ /* 0x000fe200078ec0ff */
[----:B------:R-:W-:Y:S02]  /*1410*/  VIADD R7, R6, UR4 ;  /* 0x0000000406077c36 */ /* 0x000fe40008000000 */
[----:B------:R-:W-:Y:S02]  /*1420*/  FADD R25, R25, R9 ;  /* 0x0000000919197221 */ /* 0x000fe40000000000 */
[----:B------:R-:W-:Y:S02]  /*1430*/  VIADD R9, R8, UR4 ;  /* 0x0000000408097c36 */ /* 0x000fe40008000000 */
[----:B------:R-:W-:Y:S02]  /*1440*/  IMAD R7, R34, 0x4, R7 ;  /* 0x0000000422077824 */ /* 0x000fe400078e0207 */
[----:B------:R-:W-:Y:S01]  /*1450*/  IMAD.WIDE R36, R32, 0x4, R36 ;  /* 0x0000000420247825 */ /* 0x000fe200078e0224 */
[----:B------:R-:W-:-:S03]  /*1460*/  LEA R32, R34, R9, 0x2 ;  /* 0x0000000922207211 */ /* 0x000fc600078e10ff */
[----:B------:R-:W-:Y:S01]  /*1470*/  FADD R26, R26, R10 ;  /* 0x0000000a1a1a7221 */ /* 0x000fe20000000000 */
[----:B------:R-:W4:Y:S01]  /*1480*/  LDS R4, [R7+0x2000] ;  /* 0x0020000007047984 */ /* 0x000f220000000800 */
[----:B------:R-:W-:-:S03]  /*1490*/  FADD R27, R27, R11 ;  /* 0x0000000b1b1b7221 */ /* 0x000fc60000000000 */
[----:B------:R-:W-:Y:S04]  /*14a0*/  LDS R5, [R7+0x2004] ;  /* 0x0020040007057984 */ /* 0x000fe80000000800 */
[----:B------:R-:W-:Y:S04]  /*14b0*/  LDS R6, [R7+0x2008] ;  /* 0x0020080007067984 */ /* 0x000fe80000000800 */
[----:B------:R-:W0:Y:S04]  /*14c0*/  LDS R7, [R7+0x200c] ;  /* 0x00200c0007077984 */ /* 0x000e280000000800 */
[----:B------:R-:W-:Y:S04]  /*14d0*/  LDS R8, [R32+0x3000] ;  /* 0x0030000020087984 */ /* 0x000fe80000000800 */
[----:B------:R-:W-:Y:S04]  /*14e0*/  LDS R9, [R32+0x3004] ;  /* 0x0030040020097984 */ /* 0x000fe80000000800 */
[----:B------:R-:W-:Y:S04]  /*14f0*/  LDS R10, [R32+0x3008] ;  /* 0x00300800200a7984 */ /* 0x000fe80000000800 */
[----:B------:R-:W1:Y:S01]  /*1500*/  LDS R11, [R32+0x300c] ;  /* 0x00300c00200b7984 */ /* 0x000e620000000800 */
[----:B------:R-:W-:-:S04]  /*1510*/  SHF.R.U32.HI R35, RZ, 0x6, R33 ;  /* 0x00000006ff237819 */ /* 0x000fc80000011621 */
[----:B------:R-:W-:Y:S01]  /*1520*/  SGXT.U32 R35, R35, 0x2 ;  /* 0x000000022323781a */ /* 0x000fe20000000000 */
[----:B----4-:R-:W-:Y:S01]  /*1530*/  FADD R12, R4, R12 ;  /* 0x0000000c040c7221 */ /* 0x010fe20000000000 */
[----:B0-----:R0:W-:Y:S04]  /*1540*/  @!P4 STG.E.128 desc[UR6][R38.64], R4 ;  /* 0x000000042600c986 */ /* 0x0011e8000c101d06 */
[----:B-1----:R1:W-:Y:S01]  /*1550*/  @!P4 STG.E.128 desc[UR6][R36.64], R8 ;  /* 0x000000082400c986 */ /* 0x0023e2000c101d06 */
[----:B0-----:R-:W-:-:S05]  /*1560*/  IMAD.SHL.U32 R4, R33, 0x40, RZ ;  /* 0x0000004021047824 */ /* 0x001fca00078e00ff */
[----:B------:R-:W-:-:S04]  /*1570*/  LOP3.LUT R4, R4, 0xfc0, RZ, 0xc0, !PT ;  /* 0x00000fc004047812 */ /* 0x000fc800078ec0ff */
[----:B------:R-:W-:Y:S01]  /*1580*/  LOP3.LUT R38, R35, R4, RZ, 0xfc, !PT ;  /* 0x0000000423267212 */ /* 0x000fe200078efcff */
[----:B------:R-:W-:Y:S02]  /*1590*/  VIADD R35, R4, UR4 ;  /* 0x0000000404237c36 */ /* 0x000fe40008000000 */
[----:B------:R-:W-:Y:S01]  /*15a0*/  FADD R15, R7, R15 ;  /* 0x0000000f070f7221 */ /* 0x000fe20000000000 */
[----:B------:R-:W-:Y:S01]  /*15b0*/  FADD R13, R5, R13 ;  /* 0x0000000d050d7221 */ /* 0x000fe20000000000 */
[----:B-----5:R-:W-:Y:S01]  /*15c0*/  FADD R7, R8, R16 ;  /* 0x0000001008077221 */ /* 0x020fe20000000000 */
[----:B------:R-:W-:Y:S01]  /*15d0*/  IMAD R38, R38, 0x4, R35 ;  /* 0x0000000426267824 */ /* 0x000fe200078e0223 */
[----:B------:R-:W-:Y:S01]  /*15e0*/  BAR.SYNC.DEFER_BLOCKING 0x0 ;  /* 0x0000000000007b1d */ /* 0x000fe20000010000 */
[----:B------:R-:W-:Y:S01]  /*15f0*/  FADD R35, R6, R14 ;  /* 0x0000000e06237221 */ /* 0x000fe20000000000 */
[----:B------:R-:W-:Y:S01]  /*1600*/  FADD R17, R9, R17 ;  /* 0x0000001109117221 */ /* 0x000fe20000000000 */
[----:B-1----:R-:W-:Y:S01]  /*1610*/  FADD R37, R10, R18 ;  /* 0x000000120a257221 */ /* 0x002fe20000000000 */
[----:B------:R-:W-:Y:S01]  /*1620*/  FADD R39, R11, R19 ;  /* 0x000000130b277221 */ /* 0x000fe20000000000 */
[----:B------:R-:W-:-:S02]  /*1630*/  LOP3.LUT R33, R33, 0xfc, RZ, 0xc0, !PT ;  /* 0x000000fc21217812 */ /* 0x000fc400078ec0ff */
[----:B------:R-:W-:Y:S02]  /*1640*/  LOP3.LUT R31, R31, 0x7f0, RZ, 0xc0, !PT ;  /* 0x000007f01f1f7812 */ /* 0x000fe400078ec0ff */
[----:B------:R-:W-:Y:S01]  /*1650*/  LOP3.LUT R30, R30, 0xbf0, RZ, 0xc0, !PT ;  /* 0x00000bf01e1e7812 */ /* 0x000fe200078ec0ff */
[----:B------:R-:W-:Y:S04]  /*1660*/  STS [R38], R29 ;  /* 0x0000001d26007388 */ /* 0x000fe80000000800 */
[----:B------:R-:W-:Y:S04]  /*1670*/  STS [R38+0x50], R21 ;  /* 0x0000501526007388 */ /* 0x000fe80000000800 */
        /* <DEDUP_REMOVED lines=11> */
[----:B------:R0:W-:Y:S04]  /*1730*/  STS [R38+0x80], R17 ;  /* 0x0000801126007388 */ /* 0x0001e80000000800 */
[----:B------:R-:W-:Y:S04]  /*1740*/  STS [R38+0xd0], R37 ;  /* 0x0000d02526007388 */ /* 0x000fe80000000800 */
[----:B------:R-:W-:Y:S01]  /*1750*/  STS [R38+0x120], R39 ;  /* 0x0001202726007388 */ /* 0x000fe20000000800 */
[----:B------:R-:W-:Y:S01]  /*1760*/  LEA R33, R33, UR4, 0x2 ;  /* 0x0000000421217c11 */ /* 0x000fe2000f8e10ff */
[----:B------:R-:W-:Y:S01]  /*1770*/  VIADD R5, R30, UR4 ;  /* 0x000000041e057c36 */ /* 0x000fe20008000000 */
[----:B------:R-:W-:Y:S01]  /*1780*/  IADD3 R31, R31, UR4, RZ ;  /* 0x000000041f1f7c10 */ /* 0x000fe2000fffe0ff */
[----:B0-----:R-:W0:Y:S02]  /*1790*/  LDC.64 R16, c[0x0][0x248] ;  /* 0x00009200ff107b82 */ /* 0x001e240000000a00 */
[C---:B------:R-:W-:Y:S01]  /*17a0*/  IMAD R4, R34.reuse, 0x4, R33 ;  /* 0x0000000422047824 */ /* 0x040fe200078e0221 */
[----:B------:R-:W-:-:S05]  /*17b0*/  LEA R12, R34, R5, 0x2 ;  /* 0x00000005220c7211 */ /* 0x000fca00078e10ff */
[----:B------:R-:W-:Y:S01]  /*17c0*/  BAR.SYNC.DEFER_BLOCKING 0x0 ;  /* 0x0000000000007b1d */ /* 0x000fe20000010000 */
[----:B------:R-:W-:-:S05]  /*17d0*/  IMAD R8, R34, 0x4, R31 ;  /* 0x0000000422087824 */ /* 0x000fca00078e021f */
[----:B------:R-:W1:Y:S04]  /*17e0*/  LDS.128 R4, [R4] ;  /* 0x0000000004047984 */ /* 0x000e680000000c00 */
[----:B------:R-:W2:Y:S04]  /*17f0*/  LDS.128 R8, [R8+0x1000] ;  /* 0x0010000008087984 */ /* 0x000ea80000000c00 */
[----:B------:R-:W3:Y:S01]  /*1800*/  LDS.128 R12, [R12+0x2000] ;  /* 0x002000000c0c7984 */ /* 0x000ee20000000c00 */
[----:B0-----:R-:W-:Y:S01]  /*1810*/  IMAD.WIDE R28, R28, 0x4, R16 ;  /* 0x000000041c1c7825 */ /* 0x001fe200078e0210 */
[----:B------:R-:W-:-:S03]  /*1820*/  LOP3.LUT R20, R20, 0xff0, RZ, 0xc0, !PT ;  /* 0x00000ff014147812 */ /* 0x000fc600078ec0ff */
[----:B------:R-:W-:-:S04]  /*1830*/  IMAD.WIDE R18, R3, 0x4, R16 ;  /* 0x0000000403127825 */ /* 0x000fc800078e0210 */
[----:B------:R-:W-:-:S04]  /*1840*/  IMAD.WIDE R2, R2, 0x4, R16 ;  /* 0x0000000402027825 */ /* 0x000fc800078e0210 */
[----:B------:R-:W-:-:S04]  /*1850*/  VIADD R21, R20, UR4 ;  /* 0x0000000414157c36 */ /* 0x000fc80008000000 */
[----:B------:R-:W-:Y:S01]  /*1860*/  IMAD R21, R34, 0x4, R21 ;  /* 0x0000000422157824 */ /* 0x000fe200078e0215 */
[----:B-1----:R0:W-:Y:S04]  /*1870*/  @!P3 STG.E.128 desc[UR6][R28.64], R4 ;  /* 0x000000041c00b986 */ /* 0x0021e8000c101d06 */
[----:B--2---:R0:W-:Y:S04]  /*1880*/  @!P2 STG.E.128 desc[UR6][R18.64], R8 ;  /* 0x000000081200a986 */ /* 0x0041e8000c101d06 */
[----:B---3--:R0:W-:Y:S02]  /*1890*/  @!P1 STG.E.128 desc[UR6][R2.64], R12 ;  /* 0x0000000c02009986 */ /* 0x0081e4000c101d06 */
[----:B0-----:R-:W-:Y:S05]  /*18a0*/  @P0 EXIT ;  /* 0x000000000000094d */ /* 0x001fea0003800000 */
[----:B------:R-:W0:Y:S01]  /*18b0*/  LDS.128 R20, [R21+0x3000] ;  /* 0x0030000015147984 */ /* 0x000e220000000c00 */
[----:B------:R-:W-:-:S05]  /*18c0*/  IMAD.WIDE R16, R0, 0x4, R16 ;  /* 0x0000000400107825 */ /* 0x000fca00078e0210 */
[----:B0-----:R-:W-:Y:S01]  /*18d0*/  STG.E.128 desc[UR6][R16.64], R20 ;  /* 0x0000001410007986 */ /* 0x001fe2000c101d06 */
[----:B------:R-:W-:Y:S05]  /*18e0*/  EXIT ;  /* 0x000000000000794d */ /* 0x000fea0003800000 */
.L_x_0:
[----:B------:R-:W-:-:S00]  /*18f0*/  BRA `(.L_x_0) ;  /* 0xfffffffc00fc7947 */ /* 0x000fc0000383ffff */
[----:B------:R-:W-:-:S00]  /*1900*/  NOP ;  /* 0x0000000000007918 */ /* 0x000fc00000000000 */
[----:B------:R-:W-:-:S00]  /*1910*/  NOP ;  /* 0x0000000000007918 */ /* 0x000fc00000000000 */
[----:B------:R-:W-:-:S00]  /*1920*/  NOP ;  /* 0x0000000000007918 */ /* 0x000fc00000000000 */
[----:B------:R-:W-:-:S00]  /*1930*/  NOP ;  /* 0x0000000000007918 */ /* 0x000fc00000000000 */
[----:B------:R-:W-:-:S00]  /*1940*/  NOP ;  /* 0x0000000000007918 */ /* 0x000fc00000000000 */
[----:B------:R-:W-:-:S00]  /*1950*/  NOP ;  /* 0x0000000000007918 */ /* 0x000fc00000000000 */
[----:B------:R-:W-:-:S00]  /*1960*/  NOP ;  /* 0x0000000000007918 */ /* 0x000fc00000000000 */
[----:B------:R-:W-:-:S00]  /*1970*/  NOP ;  /* 0x0000000000007918 */ /* 0x000fc00000000000 */
.L_x_1:


//--------------------- .nv.global.init           --------------------------
	.section	.nv.global.init,"aw",@progbits
.nv.global.init:
	.type		_$_str,@object
	.size		_$_str,(_$_str_$_2 - _$_str)
_$_str:
        /*0000*/ 	.byte	0x5f, 0x5f, 0x43, 0x55, 0x44, 0x41, 0x5f, 0x46, 0x54, 0x5a, 0x00
	.type		_$_str_$_2,@object
	.size		_$_str_$_2,(.L_1 - _$_str_$_2)
_$_str_$_2:
        /*000b*/ 	.byte	0x5f, 0x5f, 0x43, 0x55, 0x44, 0x41, 0x5f, 0x50, 0x52, 0x45, 0x43, 0x5f, 0x53, 0x51, 0x52, 0x54
        /*001b*/ 	.byte	0x00
.L_1:


//--------------------- .nv.shared.triton_poi_fused__native_batch_norm_legit_no_training_add_relu_26 --------------------------
	.section	.nv.shared.triton_poi_fused__native_batch_norm_legit_no_training_add_relu_26,"aw",@nobits
	.sectionflags	@""
	.align	16
	.zero		1024


//--------------------- .nv.constant0.triton_poi_fused__native_batch_norm_legit_no_training_add_relu_26 --------------------------
	.section	.nv.constant0.triton_poi_fused__native_batch_norm_legit_no_training_add_relu_26,"a",@progbits
	.sectionflags	@""
	.align	4
.nv.constant0.triton_poi_fused__native_batch_norm_legit_no_training_add_relu_26:
	.zero		600
